//
// Generated by NVIDIA NVVM Compiler
//
// Compiler Build ID: CL-36424714
// Cuda compilation tools, release 13.0, V13.0.88
// Based on NVVM 20.0.0
//

.version 9.0
.target sm_100
.address_size 64

	// .globl	_Z23histogram_kernel_globalPjS_jj
// _ZZ16histogram_kernelPjS_jjE6shared has been demoted

.visible .entry _Z23histogram_kernel_globalPjS_jj(
	.param .u64 .ptr .align 1 _Z23histogram_kernel_globalPjS_jj_param_0,
	.param .u64 .ptr .align 1 _Z23histogram_kernel_globalPjS_jj_param_1,
	.param .u32 _Z23histogram_kernel_globalPjS_jj_param_2,
	.param .u32 _Z23histogram_kernel_globalPjS_jj_param_3
)
{
	.reg .pred 	%p<2>;
	.reg .b32 	%r<8>;
	.reg .b64 	%rd<9>;

	ld.param.u64 	%rd1, [_Z23histogram_kernel_globalPjS_jj_param_0];
	ld.param.u64 	%rd2, [_Z23histogram_kernel_globalPjS_jj_param_1];
	ld.param.u32 	%r2, [_Z23histogram_kernel_globalPjS_jj_param_2];
	mov.u32 	%r3, %tid.x;
	mov.u32 	%r4, %ntid.x;
	mov.u32 	%r5, %ctaid.x;
	mad.lo.s32 	%r1, %r4, %r5, %r3;
	setp.ge.u32 	%p1, %r1, %r2;
	@%p1 bra 	$L__BB0_2;
	cvta.to.global.u64 	%rd3, %rd1;
	cvta.to.global.u64 	%rd4, %rd2;
	mul.wide.s32 	%rd5, %r1, 4;
	add.s64 	%rd6, %rd3, %rd5;
	ld.global.u32 	%r6, [%rd6];
	mul.wide.u32 	%rd7, %r6, 4;
	add.s64 	%rd8, %rd4, %rd7;
	atom.global.add.u32 	%r7, [%rd8], 1;
$L__BB0_2:
	ret;

}
	// .globl	_Z16histogram_kernelPjS_jj
.visible .entry _Z16histogram_kernelPjS_jj(
	.param .u64 .ptr .align 1 _Z16histogram_kernelPjS_jj_param_0,
	.param .u64 .ptr .align 1 _Z16histogram_kernelPjS_jj_param_1,
	.param .u32 _Z16histogram_kernelPjS_jj_param_2,
	.param .u32 _Z16histogram_kernelPjS_jj_param_3
)
{
	.reg .pred 	%p<8>;
	.reg .b16 	%rs<7>;
	.reg .b32 	%r<96>;
	.reg .b64 	%rd<21>;
	// demoted variable
	.shared .align 4 .b8 _ZZ16histogram_kernelPjS_jjE6shared[16384];
	ld.param.u64 	%rd6, [_Z16histogram_kernelPjS_jj_param_0];
	ld.param.u64 	%rd7, [_Z16histogram_kernelPjS_jj_param_1];
	ld.param.u32 	%r45, [_Z16histogram_kernelPjS_jj_param_2];
	cvta.to.global.u64 	%rd1, %rd7;
	mov.u32 	%r95, %tid.x;
	mov.u32 	%r2, %ntid.x;
	mov.u32 	%r46, %ctaid.x;
	mad.lo.s32 	%r3, %r2, %r46, %r95;
	add.s32 	%r47, %r95, %r2;
	cvt.u16.u32 	%rs2, %r47;
	xor.b16  	%rs3, %rs2, 4095;
	cvt.u16.u32 	%rs4, %r2;
	div.u16 	%rs5, %rs3, %rs4;
	and.b16  	%rs1, %rs5, 3;
	xor.b16  	%rs6, %rs1, 2;
	cvt.u32.u16 	%r4, %rs6;
	setp.eq.s16 	%p1, %rs1, 2;
	mov.u32 	%r87, %r95;
	@%p1 bra 	$L__BB1_3;
	shl.b32 	%r48, %r95, 2;
	mov.u32 	%r49, _ZZ16histogram_kernelPjS_jjE6shared;
	add.s32 	%r84, %r49, %r48;
	shl.b32 	%r6, %r2, 2;
	neg.s32 	%r83, %r4;
	mad.lo.s32 	%r87, %r2, %r4, %r95;
$L__BB1_2:
	.pragma "nounroll";
	mov.b32 	%r50, 0;
	st.shared.u32 	[%r84], %r50;
	add.s32 	%r84, %r84, %r6;
	add.s32 	%r83, %r83, 1;
	setp.ne.s32 	%p2, %r83, 0;
	@%p2 bra 	$L__BB1_2;
$L__BB1_3:
	shl.b32 	%r14, %r2, 2;
	shl.b32 	%r51, %r87, 2;
	mov.u32 	%r52, _ZZ16histogram_kernelPjS_jjE6shared;
	add.s32 	%r86, %r52, %r51;
	shl.b32 	%r16, %r2, 4;
	shl.b32 	%r17, %r2, 3;
	mul.lo.s32 	%r18, %r2, 12;
$L__BB1_4:
	mov.b32 	%r53, 0;
	st.shared.u32 	[%r86], %r53;
	add.s32 	%r54, %r86, %r14;
	st.shared.u32 	[%r54], %r53;
	add.s32 	%r55, %r86, %r17;
	st.shared.u32 	[%r55], %r53;
	add.s32 	%r56, %r86, %r18;
	st.shared.u32 	[%r56], %r53;
	add.s32 	%r87, %r87, %r14;
	add.s32 	%r86, %r86, %r16;
	setp.lt.u32 	%p3, %r87, 4096;
	@%p3 bra 	$L__BB1_4;
	bar.sync 	0;
	setp.ge.u32 	%p4, %r3, %r45;
	@%p4 bra 	$L__BB1_7;
	cvta.to.global.u64 	%rd8, %rd6;
	mul.wide.s32 	%rd9, %r3, 4;
	add.s64 	%rd10, %rd8, %rd9;
	ld.global.u32 	%r57, [%rd10];
	shl.b32 	%r58, %r57, 2;
	add.s32 	%r60, %r52, %r58;
	atom.shared.add.u32 	%r61, [%r60], 1;
$L__BB1_7:
	setp.eq.s16 	%p5, %rs1, 2;
	bar.sync 	0;
	@%p5 bra 	$L__BB1_10;
	shl.b32 	%r62, %r95, 2;
	add.s32 	%r89, %r52, %r62;
	mul.wide.u32 	%rd11, %r95, 4;
	add.s64 	%rd20, %rd1, %rd11;
	mul.wide.u32 	%rd3, %r2, 4;
	neg.s32 	%r88, %r4;
	mad.lo.s32 	%r95, %r2, %r4, %r95;
$L__BB1_9:
	.pragma "nounroll";
	ld.shared.u32 	%r64, [%r89];
	atom.global.add.u32 	%r65, [%rd20], %r64;
	add.s32 	%r89, %r89, %r14;
	add.s64 	%rd20, %rd20, %rd3;
	add.s32 	%r88, %r88, 1;
	setp.ne.s32 	%p6, %r88, 0;
	@%p6 bra 	$L__BB1_9;
$L__BB1_10:
	shl.b32 	%r66, %r2, 1;
	add.s32 	%r94, %r95, %r66;
	mad.lo.s32 	%r93, %r2, 3, %r95;
	add.s32 	%r92, %r2, %r95;
	shl.b32 	%r67, %r95, 2;
	add.s32 	%r91, %r52, %r67;
$L__BB1_11:
	mul.wide.u32 	%rd12, %r95, 4;
	add.s64 	%rd13, %rd1, %rd12;
	ld.shared.u32 	%r69, [%r91];
	atom.global.add.u32 	%r70, [%rd13], %r69;
	add.s32 	%r71, %r95, %r2;
	mul.wide.u32 	%rd14, %r92, 4;
	add.s64 	%rd15, %rd1, %rd14;
	add.s32 	%r72, %r91, %r14;
	ld.shared.u32 	%r73, [%r72];
	atom.global.add.u32 	%r74, [%rd15], %r73;
	add.s32 	%r75, %r71, %r2;
	mul.wide.u32 	%rd16, %r94, 4;
	add.s64 	%rd17, %rd1, %rd16;
	add.s32 	%r76, %r91, %r17;
	ld.shared.u32 	%r77, [%r76];
	atom.global.add.u32 	%r78, [%rd17], %r77;
	add.s32 	%r79, %r75, %r2;
	mul.wide.u32 	%rd18, %r93, 4;
	add.s64 	%rd19, %rd1, %rd18;
	add.s32 	%r80, %r91, %r18;
	ld.shared.u32 	%r81, [%r80];
	atom.global.add.u32 	%r82, [%rd19], %r81;
	add.s32 	%r95, %r79, %r2;
	add.s32 	%r94, %r94, %r14;
	add.s32 	%r93, %r93, %r14;
	add.s32 	%r92, %r92, %r14;
	add.s32 	%r91, %r91, %r16;
	setp.lt.u32 	%p7, %r95, 4096;
	@%p7 bra 	$L__BB1_11;
	ret;

}
	// .globl	_Z14convert_kernelPjj
.visible .entry _Z14convert_kernelPjj(
	.param .u64 .ptr .align 1 _Z14convert_kernelPjj_param_0,
	.param .u32 _Z14convert_kernelPjj_param_1
)
{


	ret;

}


// ===== COMPILED SASS (sm_100) =====

	.target	sm_100

	.elftype	@"ET_EXEC"


//--------------------- .note.nv.tkinfo           --------------------------
	.section	.note.nv.tkinfo,"",@"SHT_NOTE"
	.sectionflags	@"SHF_NOTE_NV_TKINFO"
	.tkinfo
        /*0018*/ 	.word	0x00000002
        /*0030*/ 	.string	""
        /*0030*/ 	.string	"ptxas"
        /*0030*/ 	.string	"Cuda compilation tools, release 13.0, V13.0.88"
        /*0030*/ 	.string	"Build cuda_13.0.r13.0/compiler.36424714_0"
        /*0030*/ 	.string	"-arch sm_100 -m 64 "



//--------------------- .note.nv.cuinfo           --------------------------
	.section	.note.nv.cuinfo,"",@"SHT_NOTE"
	.sectionflags	@"SHF_NOTE_NV_CUINFO"
        /*0018*/ 	.short	0x0002
        /*001a*/ 	.short	0x0064
        /*001c*/ 	.short	0x0082
	.zero		2


//--------------------- .nv.info                  --------------------------
	.section	.nv.info,"",@"SHT_CUDA_INFO"
	.align	4


	//----- nvinfo : EIATTR_REGCOUNT
	.align		4
        /*0000*/ 	.byte	0x04, 0x2f
        /*0002*/ 	.short	(.L_1 - .L_0)
	.align		4
.L_0:
        /*0004*/ 	.word	index@(_Z23histogram_kernel_globalPjS_jj)
        /*0008*/ 	.word	0x0000000a


	//----- nvinfo : EIATTR_FRAME_SIZE
	.align		4
.L_1:
        /*000c*/ 	.byte	0x04, 0x11
        /*000e*/ 	.short	(.L_3 - .L_2)
	.align		4
.L_2:
        /*0010*/ 	.word	index@(_Z23histogram_kernel_globalPjS_jj)
        /*0014*/ 	.word	0x00000000


	//----- nvinfo : EIATTR_REGCOUNT
	.align		4
.L_3:
        /*0018*/ 	.byte	0x04, 0x2f
        /*001a*/ 	.short	(.L_5 - .L_4)
	.align		4
.L_4:
        /*001c*/ 	.word	index@(_Z16histogram_kernelPjS_jj)
        /*0020*/ 	.word	0x00000020


	//----- nvinfo : EIATTR_FRAME_SIZE
	.align		4
.L_5:
        /*0024*/ 	.byte	0x04, 0x11
        /*0026*/ 	.short	(.L_7 - .L_6)
	.align		4
.L_6:
        /*0028*/ 	.word	index@($__internal_0_$__cuda_sm20_div_u16)
        /*002c*/ 	.word	0x00000000


	//----- nvinfo : EIATTR_FRAME_SIZE
	.align		4
.L_7:
        /*0030*/ 	.byte	0x04, 0x11
        /*0032*/ 	.short	(.L_9 - .L_8)
	.align		4
.L_8:
        /*0034*/ 	.word	index@(_Z16histogram_kernelPjS_jj)
        /*0038*/ 	.word	0x00000000


	//----- nvinfo : EIATTR_REGCOUNT
	.align		4
.L_9:
        /*003c*/ 	.byte	0x04, 0x2f
        /*003e*/ 	.short	(.L_11 - .L_10)
	.align		4
.L_10:
        /*0040*/ 	.word	index@(_Z14convert_kernelPjj)
        /*0044*/ 	.word	0x00000004


	//----- nvinfo : EIATTR_FRAME_SIZE
	.align		4
.L_11:
        /*0048*/ 	.byte	0x04, 0x11
        /*004a*/ 	.short	(.L_13 - .L_12)
	.align		4
.L_12:
        /*004c*/ 	.word	index@(_Z14convert_kernelPjj)
        /*0050*/ 	.word	0x00000000


	//----- nvinfo : EIATTR_MIN_STACK_SIZE
	.align		4
.L_13:
        /*0054*/ 	.byte	0x04, 0x12
        /*0056*/ 	.short	(.L_15 - .L_14)
	.align		4
.L_14:
        /*0058*/ 	.word	index@(_Z14convert_kernelPjj)
        /*005c*/ 	.word	0x00000000


	//----- nvinfo : EIATTR_MIN_STACK_SIZE
	.align		4
.L_15:
        /*0060*/ 	.byte	0x04, 0x12
        /*0062*/ 	.short	(.L_17 - .L_16)
	.align		4
.L_16:
        /*0064*/ 	.word	index@(_Z16histogram_kernelPjS_jj)
        /*0068*/ 	.word	0x00000000


	//----- nvinfo : EIATTR_MIN_STACK_SIZE
	.align		4
.L_17:
        /*006c*/ 	.byte	0x04, 0x12
        /*006e*/ 	.short	(.L_19 - .L_18)
	.align		4
.L_18:
        /*0070*/ 	.word	index@(_Z23histogram_kernel_globalPjS_jj)
        /*0074*/ 	.word	0x00000000
.L_19:


//--------------------- .nv.compat                --------------------------
	.section	.nv.compat,"",@"SHT_CUDA_COMPAT_INFO"
	.align	4
        /*0000*/ 	.byte	0x02, 0x09, 0x00, 0x00, 0x02, 0x02, 0x01, 0x00, 0x02, 0x05, 0x05, 0x00, 0x03, 0x07, 0x01, 0x01
        /*0010*/ 	.byte	0x02, 0x03, 0x00, 0x00, 0x02, 0x06, 0x01, 0x00, 0x04, 0x0b, 0x08, 0x00, 0x01, 0x00, 0x00, 0x00
        /*0020*/ 	.byte	0x00, 0x00, 0x00, 0x00


//--------------------- .nv.info._Z14convert_kernelPjj --------------------------
	.section	.nv.info._Z14convert_kernelPjj,"",@"SHT_CUDA_INFO"
	.sectionflags	@""
	.align	4


	//----- nvinfo : EIATTR_CUDA_API_VERSION
	.align		4
        /*0000*/ 	.byte	0x04, 0x37
        /*0002*/ 	.short	(.L_21 - .L_20)
.L_20:
        /*0004*/ 	.word	0x00000082


	//----- nvinfo : EIATTR_KPARAM_INFO
	.align		4
.L_21:
        /*0008*/ 	.byte	0x04, 0x17
        /*000a*/ 	.short	(.L_23 - .L_22)
.L_22:
        /*000c*/ 	.word	0x00000000
        /*0010*/ 	.short	0x0001
        /*0012*/ 	.short	0x0008
        /*0014*/ 	.byte	0x00, 0xf0, 0x11, 0x00


	//----- nvinfo : EIATTR_KPARAM_INFO
	.align		4
.L_23:
        /*0018*/ 	.byte	0x04, 0x17
        /*001a*/ 	.short	(.L_25 - .L_24)
.L_24:
        /*001c*/ 	.word	0x00000000
        /*0020*/ 	.short	0x0000
        /*0022*/ 	.short	0x0000
        /*0024*/ 	.byte	0x00, 0xf5, 0x21, 0x00


	//----- nvinfo : EIATTR_SPARSE_MMA_MASK
	.align		4
.L_25:
        /*0028*/ 	.byte	0x03, 0x50
        /*002a*/ 	.short	0x0000


	//----- nvinfo : EIATTR_MAXREG_COUNT
	.align		4
        /*002c*/ 	.byte	0x03, 0x1b
        /*002e*/ 	.short	0x00ff


	//----- nvinfo : EIATTR_MERCURY_ISA_VERSION
	.align		4
        /*0030*/ 	.byte	0x03, 0x5f
        /*0032*/ 	.short	0x0101


	//----- nvinfo : EIATTR_VRC_CTA_INIT_COUNT
	.align		4
        /*0034*/ 	.byte	0x02, 0x4a
	.zero		1
	.zero		1


	//----- nvinfo : EIATTR_EXIT_INSTR_OFFSETS
	.align		4
        /*0038*/ 	.byte	0x04, 0x1c
        /*003a*/ 	.short	(.L_27 - .L_26)


	//   ....[0]....
.L_26:
        /*003c*/ 	.word	0x00000010


	//----- nvinfo : EIATTR_CBANK_PARAM_SIZE
	.align		4
.L_27:
        /*0040*/ 	.byte	0x03, 0x19
        /*0042*/ 	.short	0x000c


	//----- nvinfo : EIATTR_PARAM_CBANK
	.align		4
        /*0044*/ 	.byte	0x04, 0x0a
        /*0046*/ 	.short	(.L_29 - .L_28)
	.align		4
.L_28:
        /*0048*/ 	.word	index@(.nv.constant0._Z14convert_kernelPjj)
        /*004c*/ 	.short	0x0380
        /*004e*/ 	.short	0x000c


	//----- nvinfo : EIATTR_SW_WAR
	.align		4
.L_29:
        /*0050*/ 	.byte	0x04, 0x36
        /*0052*/ 	.short	(.L_31 - .L_30)
.L_30:
        /*0054*/ 	.word	0x00000008
.L_31:


//--------------------- .nv.info._Z16histogram_kernelPjS_jj --------------------------
	.section	.nv.info._Z16histogram_kernelPjS_jj,"",@"SHT_CUDA_INFO"
	.sectionflags	@""
	.align	4


	//----- nvinfo : EIATTR_CUDA_API_VERSION
	.align		4
        /*0000*/ 	.byte	0x04, 0x37
        /*0002*/ 	.short	(.L_33 - .L_32)
.L_32:
        /*0004*/ 	.word	0x00000082


	//----- nvinfo : EIATTR_KPARAM_INFO
	.align		4
.L_33:
        /*0008*/ 	.byte	0x04, 0x17
        /*000a*/ 	.short	(.L_35 - .L_34)
.L_34:
        /*000c*/ 	.word	0x00000000
        /*0010*/ 	.short	0x0003
        /*0012*/ 	.short	0x0014
        /*0014*/ 	.byte	0x00, 0xf0, 0x11, 0x00


	//----- nvinfo : EIATTR_KPARAM_INFO
	.align		4
.L_35:
        /*0018*/ 	.byte	0x04, 0x17
        /*001a*/ 	.short	(.L_37 - .L_36)
.L_36:
        /*001c*/ 	.word	0x00000000
        /*0020*/ 	.short	0x0002
        /*0022*/ 	.short	0x0010
        /*0024*/ 	.byte	0x00, 0xf0, 0x11, 0x00


	//----- nvinfo : EIATTR_KPARAM_INFO
	.align		4
.L_37:
        /*0028*/ 	.byte	0x04, 0x17
        /*002a*/ 	.short	(.L_39 - .L_38)
.L_38:
        /*002c*/ 	.word	0x00000000
        /*0030*/ 	.short	0x0001
        /*0032*/ 	.short	0x0008
        /*0034*/ 	.byte	0x00, 0xf5, 0x21, 0x00


	//----- nvinfo : EIATTR_KPARAM_INFO
	.align		4
.L_39:
        /*0038*/ 	.byte	0x04, 0x17
        /*003a*/ 	.short	(.L_41 - .L_40)
.L_40:
        /*003c*/ 	.word	0x00000000
        /*0040*/ 	.short	0x0000
        /*0042*/ 	.short	0x0000
        /*0044*/ 	.byte	0x00, 0xf5, 0x21, 0x00


	//----- nvinfo : EIATTR_SPARSE_MMA_MASK
	.align		4
.L_41:
        /*0048*/ 	.byte	0x03, 0x50
        /*004a*/ 	.short	0x0000


	//----- nvinfo : EIATTR_MAXREG_COUNT
	.align		4
        /*004c*/ 	.byte	0x03, 0x1b
        /*004e*/ 	.short	0x00ff


	//----- nvinfo : EIATTR_NUM_BARRIERS
	.align		4
        /*0050*/ 	.byte	0x02, 0x4c
        /*0052*/ 	.byte	0x01
	.zero		1


	//----- nvinfo : EIATTR_MERCURY_ISA_VERSION
	.align		4
        /*0054*/ 	.byte	0x03, 0x5f
        /*0056*/ 	.short	0x0101


	//----- nvinfo : EIATTR_VRC_CTA_INIT_COUNT
	.align		4
        /*0058*/ 	.byte	0x02, 0x4a
	.zero		1
	.zero		1


	//----- nvinfo : EIATTR_EXIT_INSTR_OFFSETS
	.align		4
        /*005c*/ 	.byte	0x04, 0x1c
        /*005e*/ 	.short	(.L_43 - .L_42)


	//   ....[0]....
.L_42:
        /*0060*/ 	.word	0x00000670


	//----- nvinfo : EIATTR_CRS_STACK_SIZE
	.align		4
.L_43:
        /*0064*/ 	.byte	0x04, 0x1e
        /*0066*/ 	.short	(.L_45 - .L_44)
.L_44:
        /*0068*/ 	.word	0x00000000


	//----- nvinfo : EIATTR_CBANK_PARAM_SIZE
	.align		4
.L_45:
        /*006c*/ 	.byte	0x03, 0x19
        /*006e*/ 	.short	0x0018


	//----- nvinfo : EIATTR_PARAM_CBANK
	.align		4
        /*0070*/ 	.byte	0x04, 0x0a
        /*0072*/ 	.short	(.L_47 - .L_46)
	.align		4
.L_46:
        /*0074*/ 	.word	index@(.nv.constant0._Z16histogram_kernelPjS_jj)
        /*0078*/ 	.short	0x0380
        /*007a*/ 	.short	0x0018


	//----- nvinfo : EIATTR_SW_WAR
	.align		4
.L_47:
        /*007c*/ 	.byte	0x04, 0x36
        /*007e*/ 	.short	(.L_49 - .L_48)
.L_48:
        /*0080*/ 	.word	0x00000008
.L_49:


//--------------------- .nv.info._Z23histogram_kernel_globalPjS_jj --------------------------
	.section	.nv.info._Z23histogram_kernel_globalPjS_jj,"",@"SHT_CUDA_INFO"
	.sectionflags	@""
	.align	4


	//----- nvinfo : EIATTR_CUDA_API_VERSION
	.align		4
        /*0000*/ 	.byte	0x04, 0x37
        /*0002*/ 	.short	(.L_51 - .L_50)
.L_50:
        /*0004*/ 	.word	0x00000082


	//----- nvinfo : EIATTR_KPARAM_INFO
	.align		4
.L_51:
        /*0008*/ 	.byte	0x04, 0x17
        /*000a*/ 	.short	(.L_53 - .L_52)
.L_52:
        /*000c*/ 	.word	0x00000000
        /*0010*/ 	.short	0x0003
        /*0012*/ 	.short	0x0014
        /*0014*/ 	.byte	0x00, 0xf0, 0x11, 0x00


	//----- nvinfo : EIATTR_KPARAM_INFO
	.align		4
.L_53:
        /*0018*/ 	.byte	0x04, 0x17
        /*001a*/ 	.short	(.L_55 - .L_54)
.L_54:
        /*001c*/ 	.word	0x00000000
        /*0020*/ 	.short	0x0002
        /*0022*/ 	.short	0x0010
        /*0024*/ 	.byte	0x00, 0xf0, 0x11, 0x00


	//----- nvinfo : EIATTR_KPARAM_INFO
	.align		4
.L_55:
        /*0028*/ 	.byte	0x04, 0x17
        /*002a*/ 	.short	(.L_57 - .L_56)
.L_56:
        /*002c*/ 	.word	0x00000000
        /*0030*/ 	.short	0x0001
        /*0032*/ 	.short	0x0008
        /*0034*/ 	.byte	0x00, 0xf5, 0x21, 0x00


	//----- nvinfo : EIATTR_KPARAM_INFO
	.align		4
.L_57:
        /*0038*/ 	.byte	0x04, 0x17
        /*003a*/ 	.short	(.L_59 - .L_58)
.L_58:
        /*003c*/ 	.word	0x00000000
        /*0040*/ 	.short	0x0000
        /*0042*/ 	.short	0x0000
        /*0044*/ 	.byte	0x00, 0xf5, 0x21, 0x00


	//----- nvinfo : EIATTR_SPARSE_MMA_MASK
	.align		4
.L_59:
        /*0048*/ 	.byte	0x03, 0x50
        /*004a*/ 	.short	0x0000


	//----- nvinfo : EIATTR_MAXREG_COUNT
	.align		4
        /*004c*/ 	.byte	0x03, 0x1b
        /*004e*/ 	.short	0x00ff


	//----- nvinfo : EIATTR_MERCURY_ISA_VERSION
	.align		4
        /*0050*/ 	.byte	0x03, 0x5f
        /*0052*/ 	.short	0x0101


	//----- nvinfo : EIATTR_VRC_CTA_INIT_COUNT
	.align		4
        /*0054*/ 	.byte	0x02, 0x4a
	.zero		1
	.zero		1


	//----- nvinfo : EIATTR_EXIT_INSTR_OFFSETS
	.align		4
        /*0058*/ 	.byte	0x04, 0x1c
        /*005a*/ 	.short	(.L_61 - .L_60)


	//   ....[0]....
.L_60:
        /*005c*/ 	.word	0x00000070


	//   ....[1]....
        /*0060*/ 	.word	0x00000100


	//----- nvinfo : EIATTR_CBANK_PARAM_SIZE
	.align		4
.L_61:
        /*0064*/ 	.byte	0x03, 0x19
        /*0066*/ 	.short	0x0018


	//----- nvinfo : EIATTR_PARAM_CBANK
	.align		4
        /*0068*/ 	.byte	0x04, 0x0a
        /*006a*/ 	.short	(.L_63 - .L_62)
	.align		4
.L_62:
        /*006c*/ 	.word	index@(.nv.constant0._Z23histogram_kernel_globalPjS_jj)
        /*0070*/ 	.short	0x0380
        /*0072*/ 	.short	0x0018


	//----- nvinfo : EIATTR_SW_WAR
	.align		4
.L_63:
        /*0074*/ 	.byte	0x04, 0x36
        /*0076*/ 	.short	(.L_65 - .L_64)
.L_64:
        /*0078*/ 	.word	0x00000008
.L_65:


//--------------------- .nv.callgraph             --------------------------
	.section	.nv.callgraph,"",@"SHT_CUDA_CALLGRAPH"
	.align	4
	.sectionentsize	8
	.align		4
        /*0000*/ 	.word	0x00000000
	.align		4
        /*0004*/ 	.word	0xffffffff
	.align		4
        /*0008*/ 	.word	0x00000000
	.align		4
        /*000c*/ 	.word	0xfffffffe
	.align		4
        /*0010*/ 	.word	0x00000000
	.align		4
        /*0014*/ 	.word	0xfffffffd
	.align		4
        /*0018*/ 	.word	0x00000000
	.align		4
        /*001c*/ 	.word	0xfffffffc


//--------------------- .text._Z14convert_kernelPjj --------------------------
	.section	.text._Z14convert_kernelPjj,"ax",@progbits
	.align	128
        .global         _Z14convert_kernelPjj
        .type           _Z14convert_kernelPjj,@function
        .size           _Z14convert_kernelPjj,(.L_x_15 - _Z14convert_kernelPjj)
        .other          _Z14convert_kernelPjj,@"STO_CUDA_ENTRY STV_DEFAULT"
_Z14convert_kernelPjj:
.text._Z14convert_kernelPjj:
[----:B------:R-:W-:Y:S01]  /*0000*/  LDC R1, c[0x0][0x37c] ;  /* 0x0000df00ff017b82 */ /* 0x000fe20000000800 */
[----:B------:R-:W-:Y:S05]  /*0010*/  EXIT ;  /* 0x000000000000794d */ /* 0x000fea0003800000 */
.L_x_0:
[----:B------:R-:W-:-:S00]  /*0020*/  BRA `(.L_x_0) ;  /* 0xfffffffc00fc7947 */ /* 0x000fc0000383ffff */
[----:B------:R-:W-:-:S00]  /*0030*/  NOP ;  /* 0x0000000000007918 */ /* 0x000fc00000000000 */
        /* <DEDUP_REMOVED lines=12> */
.L_x_15:


//--------------------- .text._Z16histogram_kernelPjS_jj --------------------------
	.section	.text._Z16histogram_kernelPjS_jj,"ax",@progbits
	.align	128
        .global         _Z16histogram_kernelPjS_jj
        .type           _Z16histogram_kernelPjS_jj,@function
        .size           _Z16histogram_kernelPjS_jj,(.L_x_14 - _Z16histogram_kernelPjS_jj)
        .other          _Z16histogram_kernelPjS_jj,@"STO_CUDA_ENTRY STV_DEFAULT"
_Z16histogram_kernelPjS_jj:
.text._Z16histogram_kernelPjS_jj:
[----:B------:R-:W-:Y:S01]  /*0000*/  LDC R1, c[0x0][0x37c] ;  /* 0x0000df00ff017b82 */ /* 0x000fe20000000800 */
[----:B------:R-:W0:Y:S07]  /*0010*/  S2R R3, SR_TID.X ;  /* 0x0000000000037919 */ /* 0x000e2e0000002100 */
[----:B------:R-:W1:Y:S08]  /*0020*/  LDC R0, c[0x0][0x360] ;  /* 0x0000d800ff007b82 */ /* 0x000e700000000800 */
[----:B------:R-:W2:Y:S01]  /*0030*/  S2UR UR4, SR_CTAID.X ;  /* 0x00000000000479c3 */ /* 0x000ea20000002500 */
[----:B-1----:R-:W-:Y:S01]  /*0040*/  LOP3.LUT R5, R0, 0xffff, RZ, 0xc0, !PT ;  /* 0x0000ffff00057812 */ /* 0x002fe200078ec0ff */
[----:B0-----:R-:W-:-:S05]  /*0050*/  IMAD.IADD R2, R3, 0x1, R0 ;  /* 0x0000000103027824 */ /* 0x001fca00078e0200 */
[----:B------:R-:W-:Y:S01]  /*0060*/  LOP3.LUT R4, R2, 0xfff, RZ, 0x3c, !PT ;  /* 0x00000fff02047812 */ /* 0x000fe200078e3cff */
[----:B--2---:R-:W-:-:S03]  /*0070*/  IMAD R2, R0, UR4, R3 ;  /* 0x0000000400027c24 */ /* 0x004fc6000f8e0203 */
[----:B------:R-:W-:Y:S02]  /*0080*/  LOP3.LUT R4, R4, 0xffff, RZ, 0xc0, !PT ;  /* 0x0000ffff04047812 */ /* 0x000fe400078ec0ff */
[----:B------:R-:W-:-:S07]  /*0090*/  MOV R9, 0xb0 ;  /* 0x000000b000097802 */ /* 0x000fce0000000f00 */
[----:B------:R-:W-:Y:S05]  /*00a0*/  CALL.REL.NOINC `($__internal_0_$__cuda_sm20_div_u16) ;  /* 0x0000000400747944 */ /* 0x000fea0003c00000 */
[----:B------:R-:W-:Y:S01]  /*00b0*/  LOP3.LUT R9, R8, 0x3, RZ, 0xc0, !PT ;  /* 0x0000000308097812 */ /* 0x000fe200078ec0ff */
[----:B------:R-:W-:Y:S01]  /*00c0*/  BSSY.RECONVERGENT B0, `(.L_x_1) ;  /* 0x0000010000007945 */ /* 0x000fe20003800200 */
[----:B------:R-:W-:Y:S02]  /*00d0*/  IMAD.MOV.U32 R5, RZ, RZ, R3 ;  /* 0x000000ffff057224 */ /* 0x000fe400078e0003 */
[C---:B------:R-:W-:Y:S02]  /*00e0*/  ISETP.NE.AND P0, PT, R9.reuse, 0x2, PT ;  /* 0x000000020900780c */ /* 0x040fe40003f05270 */
[----:B------:R-:W-:-:S11]  /*00f0*/  LOP3.LUT R10, R9, 0x2, RZ, 0x3c, !PT ;  /* 0x00000002090a7812 */ /* 0x000fd600078e3cff */
[----:B------:R-:W-:Y:S05]  /*0100*/  @!P0 BRA `(.L_x_2) ;  /* 0x00000000002c8947 */ /* 0x000fea0003800000 */
[----:B------:R-:W0:Y:S01]  /*0110*/  S2UR UR5, SR_CgaCtaId ;  /* 0x00000000000579c3 */ /* 0x000e220000008800 */
[----:B------:R-:W-:Y:S01]  /*0120*/  UMOV UR4, 0x400 ;  /* 0x0000040000047882 */ /* 0x000fe20000000000 */
[----:B------:R-:W-:Y:S02]  /*0130*/  IMAD R5, R10, R0, R3 ;  /* 0x000000000a057224 */ /* 0x000fe400078e0203 */
[----:B------:R-:W-:Y:S01]  /*0140*/  IMAD.MOV R4, RZ, RZ, -R10 ;  /* 0x000000ffff047224 */ /* 0x000fe200078e0a0a */
[----:B0-----:R-:W-:-:S06]  /*0150*/  ULEA UR4, UR5, UR4, 0x18 ;  /* 0x0000000405047291 */ /* 0x001fcc000f8ec0ff */
[----:B------:R-:W-:-:S07]  /*0160*/  LEA R7, R3, UR4, 0x2 ;  /* 0x0000000403077c11 */ /* 0x000fce000f8e10ff */
.L_x_3:
[----:B------:R-:W-:Y:S01]  /*0170*/  IADD3 R4, PT, PT, R4, 0x1, RZ ;  /* 0x0000000104047810 */ /* 0x000fe20007ffe0ff */
[----:B------:R0:W-:Y:S03]  /*0180*/  STS [R7], RZ ;  /* 0x000000ff07007388 */ /* 0x0001e60000000800 */
[----:B------:R-:W-:Y:S01]  /*0190*/  ISETP.NE.AND P0, PT, R4, RZ, PT ;  /* 0x000000ff0400720c */ /* 0x000fe20003f05270 */
[----:B0-----:R-:W-:-:S12]  /*01a0*/  IMAD R7, R0, 0x4, R7 ;  /* 0x0000000400077824 */ /* 0x001fd800078e0207 */
[----:B------:R-:W-:Y:S05]  /*01b0*/  @P0 BRA `(.L_x_3) ;  /* 0xfffffffc00ec0947 */ /* 0x000fea000383ffff */
.L_x_2:
[----:B------:R-:W-:Y:S05]  /*01c0*/  BSYNC.RECONVERGENT B0 ;  /* 0x0000000000007941 */ /* 0x000fea0003800200 */
.L_x_1:
[----:B------:R-:W0:Y:S01]  /*01d0*/  S2UR UR5, SR_CgaCtaId ;  /* 0x00000000000579c3 */ /* 0x000e220000008800 */
[----:B------:R-:W-:Y:S01]  /*01e0*/  UMOV UR4, 0x400 ;  /* 0x0000040000047882 */ /* 0x000fe20000000000 */
[----:B------:R-:W-:Y:S01]  /*01f0*/  BSSY.RECONVERGENT B0, `(.L_x_4) ;  /* 0x000000e000007945 */ /* 0x000fe20003800200 */
[----:B0-----:R-:W-:-:S06]  /*0200*/  ULEA UR4, UR5, UR4, 0x18 ;  /* 0x0000000405047291 */ /* 0x001fcc000f8ec0ff */
[----:B------:R-:W-:-:S07]  /*0210*/  LEA R7, R5, UR4, 0x2 ;  /* 0x0000000405077c11 */ /* 0x000fce000f8e10ff */
.L_x_5:
[C-C-:B-1----:R-:W-:Y:S01]  /*0220*/  IMAD R4, R0.reuse, 0x4, R7.reuse ;  /* 0x0000000400047824 */ /* 0x142fe200078e0207 */
[C---:B------:R-:W-:Y:S01]  /*0230*/  LEA R6, R0.reuse, R7, 0x3 ;  /* 0x0000000700067211 */ /* 0x040fe200078e18ff */
[C---:B------:R-:W-:Y:S01]  /*0240*/  IMAD R8, R0.reuse, 0xc, R7 ;  /* 0x0000000c00087824 */ /* 0x040fe200078e0207 */
[----:B------:R0:W-:Y:S01]  /*0250*/  STS [R7], RZ ;  /* 0x000000ff07007388 */ /* 0x0001e20000000800 */
[----:B------:R-:W-:-:S03]  /*0260*/  IMAD R5, R0, 0x4, R5 ;  /* 0x0000000400057824 */ /* 0x000fc600078e0205 */
[----:B------:R1:W-:Y:S02]  /*0270*/  STS [R4], RZ ;  /* 0x000000ff04007388 */ /* 0x0003e40000000800 */
[----:B------:R-:W-:Y:S02]  /*0280*/  ISETP.GE.U32.AND P0, PT, R5, 0x1000, PT ;  /* 0x000010000500780c */ /* 0x000fe40003f06070 */
[----:B------:R1:W-:Y:S01]  /*0290*/  STS [R6], RZ ;  /* 0x000000ff06007388 */ /* 0x0003e20000000800 */
[----:B0-----:R-:W-:-:S03]  /*02a0*/  IMAD R7, R0, 0x10, R7 ;  /* 0x0000001000077824 */ /* 0x001fc600078e0207 */
[----:B------:R1:W-:Y:S07]  /*02b0*/  STS [R8], RZ ;  /* 0x000000ff08007388 */ /* 0x0003ee0000000800 */
[----:B------:R-:W-:Y:S05]  /*02c0*/  @!P0 BRA `(.L_x_5) ;  /* 0xfffffffc00d48947 */ /* 0x000fea000383ffff */
[----:B------:R-:W-:Y:S05]  /*02d0*/  BSYNC.RECONVERGENT B0 ;  /* 0x0000000000007941 */ /* 0x000fea0003800200 */
.L_x_4:
[----:B------:R-:W0:Y:S01]  /*02e0*/  LDCU UR5, c[0x0][0x390] ;  /* 0x00007200ff0577ac */ /* 0x000e220008000800 */
[----:B-1----:R-:W1:Y:S01]  /*02f0*/  LDC.64 R4, c[0x0][0x388] ;  /* 0x0000e200ff047b82 */ /* 0x002e620000000a00 */
[----:B------:R-:W-:Y:S07]  /*0300*/  BSSY.RECONVERGENT B0, `(.L_x_6) ;  /* 0x000000b000007945 */ /* 0x000fee0003800200 */
[----:B------:R-:W-:Y:S01]  /*0310*/  BAR.SYNC.DEFER_BLOCKING 0x0 ;  /* 0x0000000000007b1d */ /* 0x000fe20000010000 */
[----:B------:R-:W-:-:S05]  /*0320*/  ISETP.NE.AND P1, PT, R9, 0x2, PT ;  /* 0x000000020900780c */ /* 0x000fca0003f25270 */
[----:B------:R-:W2:Y:S01]  /*0330*/  LDCU.64 UR6, c[0x0][0x358] ;  /* 0x00006b00ff0677ac */ /* 0x000ea20008000a00 */
[----:B0-----:R-:W-:-:S13]  /*0340*/  ISETP.GE.U32.AND P0, PT, R2, UR5, PT ;  /* 0x0000000502007c0c */ /* 0x001fda000bf06070 */
[----:B------:R-:W-:Y:S05]  /*0350*/  @P0 BRA `(.L_x_7) ;  /* 0x0000000000140947 */ /* 0x000fea0003800000 */
[----:B------:R-:W0:Y:S02]  /*0360*/  LDC.64 R6, c[0x0][0x380] ;  /* 0x0000e000ff067b82 */ /* 0x000e240000000a00 */
[----:B0-----:R-:W-:-:S06]  /*0370*/  IMAD.WIDE R6, R2, 0x4, R6 ;  /* 0x0000000402067825 */ /* 0x001fcc00078e0206 */
[----:B--2---:R-:W2:Y:S02]  /*0380*/  LDG.E R6, desc[UR6][R6.64] ;  /* 0x0000000606067981 */ /* 0x004ea4000c1e1900 */
[----:B--2---:R-:W-:-:S05]  /*0390*/  LEA R2, R6, UR4, 0x2 ;  /* 0x0000000406027c11 */ /* 0x004fca000f8e10ff */
[----:B------:R0:W-:Y:S02]  /*03a0*/  ATOMS.POPC.INC.32 RZ, [R2+URZ] ;  /* 0x0000000002ff7f8c */ /* 0x0001e4000d8000ff */
.L_x_7:
[----:B--2---:R-:W-:Y:S05]  /*03b0*/  BSYNC.RECONVERGENT B0 ;  /* 0x0000000000007941 */ /* 0x004fea0003800200 */
.L_x_6:
[----:B------:R-:W-:Y:S06]  /*03c0*/  BAR.SYNC.DEFER_BLOCKING 0x0 ;  /* 0x0000000000007b1d */ /* 0x000fec0000010000 */
[----:B------:R-:W-:Y:S04]  /*03d0*/  BSSY.RECONVERGENT B0, `(.L_x_8) ;  /* 0x000000e000007945 */ /* 0x000fe80003800200 */
[----:B------:R-:W-:Y:S05]  /*03e0*/  @!P1 BRA `(.L_x_9) ;  /* 0x0000000000309947 */ /* 0x000fea0003800000 */
[----:B------:R-:W2:Y:S01]  /*03f0*/  LDC.64 R6, c[0x0][0x388] ;  /* 0x0000e200ff067b82 */ /* 0x000ea20000000a00 */
[C---:B------:R-:W-:Y:S02]  /*0400*/  LEA R9, R3.reuse, UR4, 0x2 ;  /* 0x0000000403097c11 */ /* 0x040fe4000f8e10ff */
[----:B0-----:R-:W-:Y:S01]  /*0410*/  IADD3 R2, PT, PT, -R10, RZ, RZ ;  /* 0x000000ff0a027210 */ /* 0x001fe20007ffe1ff */
[----:B--2---:R-:W-:-:S04]  /*0420*/  IMAD.WIDE.U32 R6, R3, 0x4, R6 ;  /* 0x0000000403067825 */ /* 0x004fc800078e0006 */
[----:B------:R-:W-:-:S07]  /*0430*/  IMAD R3, R10, R0, R3 ;  /* 0x000000000a037224 */ /* 0x000fce00078e0203 */
.L_x_10:
[----:B------:R0:W2:Y:S01]  /*0440*/  LDS R11, [R9] ;  /* 0x00000000090b7984 */ /* 0x0000a20000000800 */
[----:B------:R-:W-:-:S05]  /*0450*/  VIADD R2, R2, 0x1 ;  /* 0x0000000102027836 */ /* 0x000fca0000000000 */
[----:B------:R-:W-:Y:S01]  /*0460*/  ISETP.NE.AND P0, PT, R2, RZ, PT ;  /* 0x000000ff0200720c */ /* 0x000fe20003f05270 */
[C---:B0-----:R-:W-:Y:S01]  /*0470*/  IMAD R9, R0.reuse, 0x4, R9 ;  /* 0x0000000400097824 */ /* 0x041fe200078e0209 */
[----:B--2---:R0:W-:Y:S02]  /*0480*/  REDG.E.ADD.STRONG.GPU desc[UR6][R6.64], R11 ;  /* 0x0000000b0600798e */ /* 0x0041e4000c12e106 */
[----:B0-----:R-:W-:-:S09]  /*0490*/  IMAD.WIDE.U32 R6, R0, 0x4, R6 ;  /* 0x0000000400067825 */ /* 0x001fd200078e0006 */
[----:B------:R-:W-:Y:S05]  /*04a0*/  @P0 BRA `(.L_x_10) ;  /* 0xfffffffc00e40947 */ /* 0x000fea000383ffff */
.L_x_9:
[----:B------:R-:W-:Y:S05]  /*04b0*/  BSYNC.RECONVERGENT B0 ;  /* 0x0000000000007941 */ /* 0x000fea0003800200 */
.L_x_8:
[C---:B------:R-:W-:Y:S01]  /*04c0*/  LEA R15, R0.reuse, R3, 0x1 ;  /* 0x00000003000f7211 */ /* 0x040fe200078e08ff */
[----:B------:R-:W-:Y:S01]  /*04d0*/  IMAD R17, R0, 0x3, R3 ;  /* 0x0000000300117824 */ /* 0x000fe200078e0203 */
[C---:B------:R-:W-:Y:S01]  /*04e0*/  LEA R21, R3.reuse, UR4, 0x2 ;  /* 0x0000000403157c11 */ /* 0x040fe2000f8e10ff */
[----:B------:R-:W-:-:S07]  /*04f0*/  IMAD.IADD R19, R3, 0x1, R0 ;  /* 0x0000000103137824 */ /* 0x000fce00078e0200 */
.L_x_11:
[C-C-:B0-----:R-:W-:Y:S01]  /*0500*/  IMAD R2, R0.reuse, 0x4, R21.reuse ;  /* 0x0000000400027824 */ /* 0x141fe200078e0215 */
[C---:B------:R-:W-:Y:S01]  /*0510*/  LEA R14, R0.reuse, R21, 0x3 ;  /* 0x00000015000e7211 */ /* 0x040fe200078e18ff */
[----:B------:R-:W-:Y:S01]  /*0520*/  IMAD R16, R0, 0xc, R21 ;  /* 0x0000000c00107824 */ /* 0x000fe200078e0215 */
[----:B--2---:R0:W2:Y:S01]  /*0530*/  LDS R23, [R21] ;  /* 0x0000000015177984 */ /* 0x0040a20000000800 */
[----:B-1----:R-:W-:-:S03]  /*0540*/  IMAD.WIDE.U32 R6, R3, 0x4, R4 ;  /* 0x0000000403067825 */ /* 0x002fc600078e0004 */
[----:B------:R-:W1:Y:S01]  /*0550*/  LDS R25, [R2] ;  /* 0x0000000002197984 */ /* 0x000e620000000800 */
[----:B------:R-:W-:-:S03]  /*0560*/  IMAD.WIDE.U32 R8, R19, 0x4, R4 ;  /* 0x0000000413087825 */ /* 0x000fc600078e0004 */
[----:B------:R-:W3:Y:S01]  /*0570*/  LDS R27, [R14] ;  /* 0x000000000e1b7984 */ /* 0x000ee20000000800 */
[----:B------:R-:W-:-:S03]  /*0580*/  IMAD.WIDE.U32 R10, R15, 0x4, R4 ;  /* 0x000000040f0a7825 */ /* 0x000fc600078e0004 */
[----:B------:R-:W4:Y:S01]  /*0590*/  LDS R29, [R16] ;  /* 0x00000000101d7984 */ /* 0x000f220000000800 */
[----:B------:R-:W-:Y:S01]  /*05a0*/  IADD3 R3, PT, PT, R0, R3, R0 ;  /* 0x0000000300037210 */ /* 0x000fe20007ffe000 */
[----:B------:R-:W-:-:S03]  /*05b0*/  IMAD.WIDE.U32 R12, R17, 0x4, R4 ;  /* 0x00000004110c7825 */ /* 0x000fc600078e0004 */
[----:B------:R-:W-:-:S04]  /*05c0*/  IADD3 R3, PT, PT, R0, R3, R0 ;  /* 0x0000000300037210 */ /* 0x000fc80007ffe000 */
[----:B------:R-:W-:Y:S01]  /*05d0*/  ISETP.GE.U32.AND P0, PT, R3, 0x1000, PT ;  /* 0x000010000300780c */ /* 0x000fe20003f06070 */
[C---:B------:R-:W-:Y:S01]  /*05e0*/  IMAD R15, R0.reuse, 0x4, R15 ;  /* 0x00000004000f7824 */ /* 0x040fe200078e020f */
[C---:B------:R-:W-:Y:S01]  /*05f0*/  LEA R19, R0.reuse, R19, 0x2 ;  /* 0x0000001300137211 */ /* 0x040fe200078e10ff */
[C---:B------:R-:W-:Y:S02]  /*0600*/  IMAD R17, R0.reuse, 0x4, R17 ;  /* 0x0000000400117824 */ /* 0x040fe400078e0211 */
[----:B0-----:R-:W-:Y:S01]  /*0610*/  IMAD R21, R0, 0x10, R21 ;  /* 0x0000001000157824 */ /* 0x001fe200078e0215 */
[----:B--2---:R2:W-:Y:S04]  /*0620*/  REDG.E.ADD.STRONG.GPU desc[UR6][R6.64], R23 ;  /* 0x000000170600798e */ /* 0x0045e8000c12e106 */
[----:B-1----:R2:W-:Y:S04]  /*0630*/  REDG.E.ADD.STRONG.GPU desc[UR6][R8.64], R25 ;  /* 0x000000190800798e */ /* 0x0025e8000c12e106 */
[----:B---3--:R2:W-:Y:S04]  /*0640*/  REDG.E.ADD.STRONG.GPU desc[UR6][R10.64], R27 ;  /* 0x0000001b0a00798e */ /* 0x0085e8000c12e106 */
[----:B----4-:R2:W-:Y:S01]  /*0650*/  REDG.E.ADD.STRONG.GPU desc[UR6][R12.64], R29 ;  /* 0x0000001d0c00798e */ /* 0x0105e2000c12e106 */
[----:B------:R-:W-:Y:S05]  /*0660*/  @!P0 BRA `(.L_x_11) ;  /* 0xfffffffc00a48947 */ /* 0x000fea000383ffff */
[----:B------:R-:W-:Y:S05]  /*0670*/  EXIT ;  /* 0x000000000000794d */ /* 0x000fea0003800000 */
        .weak           $__internal_0_$__cuda_sm20_div_u16
        .type           $__internal_0_$__cuda_sm20_div_u16,@function
        .size           $__internal_0_$__cuda_sm20_div_u16,(.L_x_14 - $__internal_0_$__cuda_sm20_div_u16)
$__internal_0_$__cuda_sm20_div_u16:
[----:B------:R-:W0:Y:S01]  /*0680*/  I2F.U16 R6, R5 ;  /* 0x0000000500067306 */ /* 0x000e220000101000 */
[----:B------:R-:W-:Y:S01]  /*0690*/  IMAD.MOV.U32 R7, RZ, RZ, 0x4b800000 ;  /* 0x4b800000ff077424 */ /* 0x000fe200078e00ff */
[----:B------:R-:W-:Y:S02]  /*06a0*/  I2FP.F32.U32.RZ R4, R4 ;  /* 0x0000000400047245 */ /* 0x000fe4000020d000 */
[C---:B0-----:R-:W-:Y:S02]  /*06b0*/  FSETP.GEU.AND P1, PT, |R6|.reuse, 1.175494350822287508e-38, PT ;  /* 0x008000000600780b */ /* 0x041fe40003f2e200 */
[----:B------:R-:W-:Y:S02]  /*06c0*/  FSETP.GT.AND P0, PT, |R6|, 8.50705917302346158658e+37, PT ;  /* 0x7e8000000600780b */ /* 0x000fe40003f04200 */
[----:B------:R-:W-:-:S04]  /*06d0*/  FSEL R7, R7, 1, !P1 ;  /* 0x3f80000007077808 */ /* 0x000fc80004800000 */
[----:B------:R-:W-:Y:S02]  /*06e0*/  FSEL R7, R7, 0.25, !P0 ;  /* 0x3e80000007077808 */ /* 0x000fe40004000000 */
[----:B------:R-:W-:Y:S01]  /*06f0*/  ISETP.NE.U32.AND P0, PT, R5, RZ, PT ;  /* 0x000000ff0500720c */ /* 0x000fe20003f05070 */
[----:B------:R-:W-:Y:S02]  /*0700*/  HFMA2 R5, -RZ, RZ, 0, 0 ;  /* 0x00000000ff057431 */ /* 0x000fe400000001ff */
[----:B------:R-:W-:-:S06]  /*0710*/  FMUL R6, R6, R7 ;  /* 0x0000000706067220 */ /* 0x000fcc0000400000 */
[----:B------:R-:W0:Y:S02]  /*0720*/  MUFU.RCP R6, R6 ;  /* 0x0000000600067308 */ /* 0x000e240000001000 */
[----:B0-----:R-:W-:-:S05]  /*0730*/  FMUL R7, R7, R6 ;  /* 0x0000000607077220 */ /* 0x001fca0000400000 */
[----:B------:R-:W-:-:S05]  /*0740*/  IADD3 R7, PT, PT, R7, 0x2, RZ ;  /* 0x0000000207077810 */ /* 0x000fca0007ffe0ff */
[----:B------:R-:W-:Y:S01]  /*0750*/  FMUL.RZ R7, R4, R7 ;  /* 0x0000000704077220 */ /* 0x000fe2000040c000 */
[----:B------:R-:W-:-:S05]  /*0760*/  IMAD.MOV.U32 R4, RZ, RZ, R9 ;  /* 0x000000ffff047224 */ /* 0x000fca00078e0009 */
[----:B------:R-:W0:Y:S02]  /*0770*/  F2I.U32.TRUNC.NTZ R7, R7 ;  /* 0x0000000700077305 */ /* 0x000e24000020f000 */
[----:B0-----:R-:W-:Y:S01]  /*0780*/  LOP3.LUT R8, R7, 0xffff, RZ, 0xc0, !PT ;  /* 0x0000ffff07087812 */ /* 0x001fe200078ec0ff */
[----:B------:R-:W-:Y:S01]  /*0790*/  @!P0 IMAD.MOV.U32 R8, RZ, RZ, -0x1 ;  /* 0xffffffffff088424 */ /* 0x000fe200078e00ff */
[----:B------:R-:W-:Y:S06]  /*07a0*/  RET.REL.NODEC R4 `(_Z16histogram_kernelPjS_jj) ;  /* 0xfffffff804147950 */ /* 0x000fec0003c3ffff */
.L_x_12:
        /* <DEDUP_REMOVED lines=13> */
.L_x_14:


//--------------------- .text._Z23histogram_kernel_globalPjS_jj --------------------------
	.section	.text._Z23histogram_kernel_globalPjS_jj,"ax",@progbits
	.align	128
        .global         _Z23histogram_kernel_globalPjS_jj
        .type           _Z23histogram_kernel_globalPjS_jj,@function
        .size           _Z23histogram_kernel_globalPjS_jj,(.L_x_17 - _Z23histogram_kernel_globalPjS_jj)
        .other          _Z23histogram_kernel_globalPjS_jj,@"STO_CUDA_ENTRY STV_DEFAULT"
_Z23histogram_kernel_globalPjS_jj:
.text._Z23histogram_kernel_globalPjS_jj:
[----:B------:R-:W-:Y:S01]  /*0000*/  LDC R1, c[0x0][0x37c] ;  /* 0x0000df00ff017b82 */ /* 0x000fe20000000800 */
[----:B------:R-:W0:Y:S01]  /*0010*/  S2R R5, SR_TID.X ;  /* 0x0000000000057919 */ /* 0x000e220000002100 */
[----:B------:R-:W0:Y:S01]  /*0020*/  LDCU UR4, c[0x0][0x360] ;  /* 0x00006c00ff0477ac */ /* 0x000e220008000800 */
[----:B------:R-:W0:Y:S01]  /*0030*/  S2R R0, SR_CTAID.X ;  /* 0x0000000000007919 */ /* 0x000e220000002500 */
[----:B------:R-:W1:Y:S01]  /*0040*/  LDCU UR5, c[0x0][0x390] ;  /* 0x00007200ff0577ac */ /* 0x000e620008000800 */
[----:B0-----:R-:W-:-:S05]  /*0050*/  IMAD R5, R0, UR4, R5 ;  /* 0x0000000400057c24 */ /* 0x001fca000f8e0205 */
[----:B-1----:R-:W-:-:S13]  /*0060*/  ISETP.GE.U32.AND P0, PT, R5, UR5, PT ;  /* 0x0000000505007c0c */ /* 0x002fda000bf06070 */
[----:B------:R-:W-:Y:S05]  /*0070*/  @P0 EXIT ;  /* 0x000000000000094d */ /* 0x000fea0003800000 */
[----:B------:R-:W0:Y:S01]  /*0080*/  LDC.64 R2, c[0x0][0x380] ;  /* 0x0000e000ff027b82 */ /* 0x000e220000000a00 */
[----:B------:R-:W1:Y:S01]  /*0090*/  LDCU.64 UR4, c[0x0][0x358] ;  /* 0x00006b00ff0477ac */ /* 0x000e620008000a00 */
[----:B0-----:R-:W-:-:S06]  /*00a0*/  IMAD.WIDE R2, R5, 0x4, R2 ;  /* 0x0000000405027825 */ /* 0x001fcc00078e0202 */
[----:B------:R-:W0:Y:S01]  /*00b0*/  LDC.64 R4, c[0x0][0x388] ;  /* 0x0000e200ff047b82 */ /* 0x000e220000000a00 */
[----:B-1----:R-:W0:Y:S01]  /*00c0*/  LDG.E R3, desc[UR4][R2.64] ;  /* 0x0000000402037981 */ /* 0x002e22000c1e1900 */
[----:B------:R-:W-:Y:S02]  /*00d0*/  HFMA2 R7, -RZ, RZ, 0, 5.9604644775390625e-08 ;  /* 0x00000001ff077431 */ /* 0x000fe400000001ff */
[----:B0-----:R-:W-:-:S05]  /*00e0*/  IMAD.WIDE.U32 R4, R3, 0x4, R4 ;  /* 0x0000000403047825 */ /* 0x001fca00078e0004 */
[----:B------:R-:W-:Y:S01]  /*00f0*/  REDG.E.ADD.STRONG.GPU desc[UR4][R4.64], R7 ;  /* 0x000000070400798e */ /* 0x000fe2000c12e104 */
[----:B------:R-:W-:Y:S05]  /*0100*/  EXIT ;  /* 0x000000000000794d */ /* 0x000fea0003800000 */
.L_x_13:
        /* <DEDUP_REMOVED lines=15> */
.L_x_17:


//--------------------- .nv.shared.reserved.0     --------------------------
	.section	.nv.shared.reserved.0,"aw",@nobits
	.weak		__nv_reservedSMEM_offset_0_alias
	.size		__nv_reservedSMEM_offset_0_alias, 0, 64
	.other		__nv_reservedSMEM_offset_0_alias,@"STO_CUDA_RESERVED_SHARED STV_DEFAULT"
__nv_reservedSMEM_offset_0_alias:
	.zero		0
	.zero		64


//--------------------- .nv.shared._Z16histogram_kernelPjS_jj --------------------------
	.section	.nv.shared._Z16histogram_kernelPjS_jj,"aw",@nobits
	.sectionflags	@""
	.align	4
.nv.shared._Z16histogram_kernelPjS_jj:
	.zero		17408


//--------------------- .nv.constant0._Z14convert_kernelPjj --------------------------
	.section	.nv.constant0._Z14convert_kernelPjj,"a",@progbits
	.sectionflags	@""
	.align	4
.nv.constant0._Z14convert_kernelPjj:
	.zero		908


//--------------------- .nv.constant0._Z16histogram_kernelPjS_jj --------------------------
	.section	.nv.constant0._Z16histogram_kernelPjS_jj,"a",@progbits
	.sectionflags	@""
	.align	4
.nv.constant0._Z16histogram_kernelPjS_jj:
	.zero		920


//--------------------- .nv.constant0._Z23histogram_kernel_globalPjS_jj --------------------------
	.section	.nv.constant0._Z23histogram_kernel_globalPjS_jj,"a",@progbits
	.sectionflags	@""
	.align	4
.nv.constant0._Z23histogram_kernel_globalPjS_jj:
	.zero		920


//--------------------- SYMBOLS --------------------------

	.type		.nv.reservedSmem.offset0,@object
	.size		.nv.reservedSmem.offset0,0x4
	.type		.nv.reservedSmem.cap,@object
	.size		.nv.reservedSmem.cap,0x4
